//
// Generated by NVIDIA NVVM Compiler
//
// Compiler Build ID: CL-36424714
// Cuda compilation tools, release 13.0, V13.0.88
// Based on NVVM 20.0.0
//

.version 9.0
.target sm_100
.address_size 64

	// .globl	NearestNeighborFlowKernel
// _ZZ25NearestNeighborFlowKernelE3src has been demoted
// _ZZ25NearestNeighborDispKernelE3src has been demoted

.visible .entry NearestNeighborFlowKernel(
	.param .u64 NearestNeighborFlowKernel_param_0,
	.param .u64 .ptr .align 1 NearestNeighborFlowKernel_param_1,
	.param .u32 NearestNeighborFlowKernel_param_2,
	.param .u32 NearestNeighborFlowKernel_param_3,
	.param .u32 NearestNeighborFlowKernel_param_4,
	.param .u64 NearestNeighborFlowKernel_param_5,
	.param .u64 .ptr .align 1 NearestNeighborFlowKernel_param_6,
	.param .u32 NearestNeighborFlowKernel_param_7,
	.param .u32 NearestNeighborFlowKernel_param_8,
	.param .u32 NearestNeighborFlowKernel_param_9,
	.param .u32 NearestNeighborFlowKernel_param_10
)
{
	.reg .pred 	%p<8>;
	.reg .b16 	%rs<5>;
	.reg .b32 	%r<36>;
	.reg .b64 	%rd<15>;
	// demoted variable
	.shared .align 4 .b8 _ZZ25NearestNeighborFlowKernelE3src[512];
	ld.param.u64 	%rd1, [NearestNeighborFlowKernel_param_0];
	ld.param.u64 	%rd2, [NearestNeighborFlowKernel_param_1];
	ld.param.u32 	%r6, [NearestNeighborFlowKernel_param_3];
	ld.param.u64 	%rd3, [NearestNeighborFlowKernel_param_5];
	ld.param.u64 	%rd4, [NearestNeighborFlowKernel_param_6];
	ld.param.u32 	%r7, [NearestNeighborFlowKernel_param_7];
	ld.param.u32 	%r8, [NearestNeighborFlowKernel_param_8];
	ld.param.u32 	%r9, [NearestNeighborFlowKernel_param_9];
	ld.param.u32 	%r10, [NearestNeighborFlowKernel_param_10];
	mov.u32 	%r11, %ntid.x;
	mov.u32 	%r12, %ctaid.x;
	mov.u32 	%r13, %tid.x;
	mad.lo.s32 	%r1, %r11, %r12, %r13;
	mov.u32 	%r14, %ntid.y;
	mov.u32 	%r15, %ctaid.y;
	mov.u32 	%r16, %tid.y;
	mad.lo.s32 	%r2, %r14, %r15, %r16;
	div.u32 	%r3, %r1, %r10;
	div.u32 	%r4, %r2, %r10;
	div.u32 	%r17, %r13, %r10;
	div.u32 	%r18, %r16, %r10;
	mul.lo.s32 	%r19, %r3, %r10;
	sub.s32 	%r20, %r1, %r19;
	setp.ne.s32 	%p1, %r20, 0;
	shl.b32 	%r21, %r18, 6;
	mov.u32 	%r22, _ZZ25NearestNeighborFlowKernelE3src;
	add.s32 	%r23, %r22, %r21;
	shl.b32 	%r24, %r17, 2;
	add.s32 	%r5, %r23, %r24;
	@%p1 bra 	$L__BB0_5;
	rem.u32 	%r25, %r2, %r10;
	setp.ne.s32 	%p2, %r25, 0;
	@%p2 bra 	$L__BB0_5;
	setp.ne.s64 	%p3, %rd2, 0;
	@%p3 bra 	$L__BB0_4;
	shl.b32 	%r29, %r3, 2;
	suld.b.2d.v2.b16.clamp {%rs1, %rs2}, [%rd1, {%r29, %r4}];
	mov.b32 	%r30, {%rs1, %rs2};
	st.shared.u32 	[%r5], %r30;
	bra.uni 	$L__BB0_5;
$L__BB0_4:
	mul.lo.s32 	%r26, %r4, %r6;
	cvt.u64.u32 	%rd5, %r26;
	shl.b32 	%r27, %r3, 2;
	cvt.u64.u32 	%rd6, %r27;
	add.s64 	%rd7, %rd5, %rd6;
	cvta.to.global.u64 	%rd8, %rd2;
	add.s64 	%rd9, %rd8, %rd7;
	ld.global.u32 	%r28, [%rd9];
	st.shared.u32 	[%r5], %r28;
$L__BB0_5:
	bar.sync 	0;
	setp.ge.u32 	%p4, %r1, %r7;
	setp.ge.u32 	%p5, %r2, %r9;
	or.pred  	%p6, %p4, %p5;
	@%p6 bra 	$L__BB0_9;
	setp.ne.s64 	%p7, %rd4, 0;
	@%p7 bra 	$L__BB0_8;
	ld.shared.u32 	%r34, [%r5];
	mov.b32 	{%rs3, %rs4}, %r34;
	shl.b32 	%r35, %r1, 2;
	sust.b.2d.v2.b16.clamp 	[%rd3, {%r35, %r2}], {%rs3, %rs4};
	bra.uni 	$L__BB0_9;
$L__BB0_8:
	mul.lo.s32 	%r31, %r8, %r2;
	cvt.u64.u32 	%rd10, %r31;
	shl.b32 	%r32, %r1, 2;
	cvt.s64.s32 	%rd11, %r32;
	add.s64 	%rd12, %rd10, %rd11;
	cvta.to.global.u64 	%rd13, %rd4;
	add.s64 	%rd14, %rd13, %rd12;
	ld.shared.u32 	%r33, [%r5];
	st.global.u32 	[%rd14], %r33;
$L__BB0_9:
	ret;

}
	// .globl	NearestNeighborDispKernel
.visible .entry NearestNeighborDispKernel(
	.param .u64 NearestNeighborDispKernel_param_0,
	.param .u64 .ptr .align 1 NearestNeighborDispKernel_param_1,
	.param .u32 NearestNeighborDispKernel_param_2,
	.param .u32 NearestNeighborDispKernel_param_3,
	.param .u32 NearestNeighborDispKernel_param_4,
	.param .u64 NearestNeighborDispKernel_param_5,
	.param .u64 .ptr .align 1 NearestNeighborDispKernel_param_6,
	.param .u32 NearestNeighborDispKernel_param_7,
	.param .u32 NearestNeighborDispKernel_param_8,
	.param .u32 NearestNeighborDispKernel_param_9,
	.param .u32 NearestNeighborDispKernel_param_10
)
{
	.reg .pred 	%p<6>;
	.reg .b16 	%rs<5>;
	.reg .b32 	%r<29>;
	.reg .b64 	%rd<15>;
	// demoted variable
	.shared .align 2 .b8 _ZZ25NearestNeighborDispKernelE3src[256];
	ld.param.u64 	%rd1, [NearestNeighborDispKernel_param_0];
	ld.param.u64 	%rd2, [NearestNeighborDispKernel_param_1];
	ld.param.u32 	%r6, [NearestNeighborDispKernel_param_4];
	ld.param.u64 	%rd3, [NearestNeighborDispKernel_param_5];
	ld.param.u64 	%rd4, [NearestNeighborDispKernel_param_6];
	ld.param.u32 	%r7, [NearestNeighborDispKernel_param_7];
	ld.param.u32 	%r8, [NearestNeighborDispKernel_param_8];
	ld.param.u32 	%r9, [NearestNeighborDispKernel_param_9];
	ld.param.u32 	%r10, [NearestNeighborDispKernel_param_10];
	mov.u32 	%r11, %ntid.x;
	mov.u32 	%r12, %ctaid.x;
	mov.u32 	%r13, %tid.x;
	mad.lo.s32 	%r1, %r11, %r12, %r13;
	mov.u32 	%r14, %ntid.y;
	mov.u32 	%r15, %ctaid.y;
	mov.u32 	%r16, %tid.y;
	mad.lo.s32 	%r2, %r14, %r15, %r16;
	div.u32 	%r3, %r1, %r10;
	div.u32 	%r4, %r2, %r10;
	div.u32 	%r17, %r13, %r10;
	div.u32 	%r18, %r16, %r10;
	setp.ne.s64 	%p1, %rd2, 0;
	shl.b32 	%r19, %r18, 5;
	mov.u32 	%r20, _ZZ25NearestNeighborDispKernelE3src;
	add.s32 	%r21, %r20, %r19;
	shl.b32 	%r22, %r17, 1;
	add.s32 	%r5, %r21, %r22;
	@%p1 bra 	$L__BB1_2;
	shl.b32 	%r25, %r3, 1;
	suld.b.2d.b16.clamp {%rs2}, [%rd1, {%r25, %r4}];
	st.shared.u16 	[%r5], %rs2;
	bra.uni 	$L__BB1_3;
$L__BB1_2:
	cvta.to.global.u64 	%rd5, %rd2;
	mul.lo.s32 	%r23, %r4, %r6;
	cvt.u64.u32 	%rd6, %r23;
	shl.b32 	%r24, %r3, 1;
	cvt.u64.u32 	%rd7, %r24;
	add.s64 	%rd8, %rd6, %rd7;
	add.s64 	%rd9, %rd5, %rd8;
	ld.global.u16 	%rs1, [%rd9];
	st.shared.u16 	[%r5], %rs1;
$L__BB1_3:
	bar.sync 	0;
	setp.ge.u32 	%p2, %r1, %r7;
	setp.ge.u32 	%p3, %r2, %r8;
	or.pred  	%p4, %p2, %p3;
	@%p4 bra 	$L__BB1_7;
	setp.ne.s64 	%p5, %rd2, 0;
	@%p5 bra 	$L__BB1_6;
	ld.shared.u16 	%rs4, [%r5];
	shl.b32 	%r28, %r1, 1;
	sust.b.2d.b16.clamp 	[%rd3, {%r28, %r2}], {%rs4};
	bra.uni 	$L__BB1_7;
$L__BB1_6:
	ld.shared.u16 	%rs3, [%r5];
	mul.lo.s32 	%r26, %r9, %r2;
	cvt.u64.u32 	%rd10, %r26;
	shl.b32 	%r27, %r1, 1;
	cvt.s64.s32 	%rd11, %r27;
	add.s64 	%rd12, %rd10, %rd11;
	cvta.to.global.u64 	%rd13, %rd4;
	add.s64 	%rd14, %rd13, %rd12;
	st.global.u16 	[%rd14], %rs3;
$L__BB1_7:
	ret;

}


// ===== COMPILED SASS (sm_100) =====

	.target	sm_100

	.elftype	@"ET_EXEC"


//--------------------- .note.nv.tkinfo           --------------------------
	.section	.note.nv.tkinfo,"",@"SHT_NOTE"
	.sectionflags	@"SHF_NOTE_NV_TKINFO"
	.tkinfo
        /*0018*/ 	.word	0x00000002
        /*0030*/ 	.string	""
        /*0030*/ 	.string	"ptxas"
        /*0030*/ 	.string	"Cuda compilation tools, release 13.0, V13.0.88"
        /*0030*/ 	.string	"Build cuda_13.0.r13.0/compiler.36424714_0"
        /*0030*/ 	.string	"-arch sm_100 -m 64 "



//--------------------- .note.nv.cuinfo           --------------------------
	.section	.note.nv.cuinfo,"",@"SHT_NOTE"
	.sectionflags	@"SHF_NOTE_NV_CUINFO"
        /*0018*/ 	.short	0x0002
        /*001a*/ 	.short	0x0064
        /*001c*/ 	.short	0x0082
	.zero		2


//--------------------- .nv.info                  --------------------------
	.section	.nv.info,"",@"SHT_CUDA_INFO"
	.align	4


	//----- nvinfo : EIATTR_REGCOUNT
	.align		4
        /*0000*/ 	.byte	0x04, 0x2f
        /*0002*/ 	.short	(.L_1 - .L_0)
	.align		4
.L_0:
        /*0004*/ 	.word	index@(NearestNeighborFlowKernel)
        /*0008*/ 	.word	0x00000010


	//----- nvinfo : EIATTR_FRAME_SIZE
	.align		4
.L_1:
        /*000c*/ 	.byte	0x04, 0x11
        /*000e*/ 	.short	(.L_3 - .L_2)
	.align		4
.L_2:
        /*0010*/ 	.word	index@(NearestNeighborFlowKernel)
        /*0014*/ 	.word	0x00000000


	//----- nvinfo : EIATTR_REGCOUNT
	.align		4
.L_3:
        /*0018*/ 	.byte	0x04, 0x2f
        /*001a*/ 	.short	(.L_5 - .L_4)
	.align		4
.L_4:
        /*001c*/ 	.word	index@(NearestNeighborDispKernel)
        /*0020*/ 	.word	0x00000010


	//----- nvinfo : EIATTR_FRAME_SIZE
	.align		4
.L_5:
        /*0024*/ 	.byte	0x04, 0x11
        /*0026*/ 	.short	(.L_7 - .L_6)
	.align		4
.L_6:
        /*0028*/ 	.word	index@(NearestNeighborDispKernel)
        /*002c*/ 	.word	0x00000000


	//----- nvinfo : EIATTR_MIN_STACK_SIZE
	.align		4
.L_7:
        /*0030*/ 	.byte	0x04, 0x12
        /*0032*/ 	.short	(.L_9 - .L_8)
	.align		4
.L_8:
        /*0034*/ 	.word	index@(NearestNeighborDispKernel)
        /*0038*/ 	.word	0x00000000


	//----- nvinfo : EIATTR_MIN_STACK_SIZE
	.align		4
.L_9:
        /*003c*/ 	.byte	0x04, 0x12
        /*003e*/ 	.short	(.L_11 - .L_10)
	.align		4
.L_10:
        /*0040*/ 	.word	index@(NearestNeighborFlowKernel)
        /*0044*/ 	.word	0x00000000
.L_11:


//--------------------- .nv.compat                --------------------------
	.section	.nv.compat,"",@"SHT_CUDA_COMPAT_INFO"
	.align	4
        /*0000*/ 	.byte	0x02, 0x09, 0x00, 0x00, 0x02, 0x02, 0x02, 0x00, 0x02, 0x05, 0x05, 0x00, 0x03, 0x07, 0x01, 0x01
        /*0010*/ 	.byte	0x02, 0x03, 0x00, 0x00, 0x02, 0x06, 0x01, 0x00, 0x04, 0x0b, 0x08, 0x00, 0x09, 0x00, 0x00, 0x00
        /*0020*/ 	.byte	0x00, 0x00, 0x00, 0x00


//--------------------- .nv.info.NearestNeighborDispKernel --------------------------
	.section	.nv.info.NearestNeighborDispKernel,"",@"SHT_CUDA_INFO"
	.sectionflags	@""
	.align	4


	//----- nvinfo : EIATTR_CUDA_API_VERSION
	.align		4
        /*0000*/ 	.byte	0x04, 0x37
        /*0002*/ 	.short	(.L_13 - .L_12)
.L_12:
        /*0004*/ 	.word	0x00000082


	//----- nvinfo : EIATTR_KPARAM_INFO
	.align		4
.L_13:
        /*0008*/ 	.byte	0x04, 0x17
        /*000a*/ 	.short	(.L_15 - .L_14)
.L_14:
        /*000c*/ 	.word	0x00000000
        /*0010*/ 	.short	0x000a
        /*0012*/ 	.short	0x003c
        /*0014*/ 	.byte	0x00, 0xf0, 0x11, 0x00


	//----- nvinfo : EIATTR_KPARAM_INFO
	.align		4
.L_15:
        /*0018*/ 	.byte	0x04, 0x17
        /*001a*/ 	.short	(.L_17 - .L_16)
.L_16:
        /*001c*/ 	.word	0x00000000
        /*0020*/ 	.short	0x0009
        /*0022*/ 	.short	0x0038
        /*0024*/ 	.byte	0x00, 0xf0, 0x11, 0x00


	//----- nvinfo : EIATTR_KPARAM_INFO
	.align		4
.L_17:
        /*0028*/ 	.byte	0x04, 0x17
        /*002a*/ 	.short	(.L_19 - .L_18)
.L_18:
        /*002c*/ 	.word	0x00000000
        /*0030*/ 	.short	0x0008
        /*0032*/ 	.short	0x0034
        /*0034*/ 	.byte	0x00, 0xf0, 0x11, 0x00


	//----- nvinfo : EIATTR_KPARAM_INFO
	.align		4
.L_19:
        /*0038*/ 	.byte	0x04, 0x17
        /*003a*/ 	.short	(.L_21 - .L_20)
.L_20:
        /*003c*/ 	.word	0x00000000
        /*0040*/ 	.short	0x0007
        /*0042*/ 	.short	0x0030
        /*0044*/ 	.byte	0x00, 0xf0, 0x11, 0x00


	//----- nvinfo : EIATTR_KPARAM_INFO
	.align		4
.L_21:
        /*0048*/ 	.byte	0x04, 0x17
        /*004a*/ 	.short	(.L_23 - .L_22)
.L_22:
        /*004c*/ 	.word	0x00000000
        /*0050*/ 	.short	0x0006
        /*0052*/ 	.short	0x0028
        /*0054*/ 	.byte	0x00, 0xf5, 0x21, 0x00


	//----- nvinfo : EIATTR_KPARAM_INFO
	.align		4
.L_23:
        /*0058*/ 	.byte	0x04, 0x17
        /*005a*/ 	.short	(.L_25 - .L_24)
.L_24:
        /*005c*/ 	.word	0x00000000
        /*0060*/ 	.short	0x0005
        /*0062*/ 	.short	0x0020
        /*0064*/ 	.byte	0x00, 0xf0, 0x21, 0x00


	//----- nvinfo : EIATTR_KPARAM_INFO
	.align		4
.L_25:
        /*0068*/ 	.byte	0x04, 0x17
        /*006a*/ 	.short	(.L_27 - .L_26)
.L_26:
        /*006c*/ 	.word	0x00000000
        /*0070*/ 	.short	0x0004
        /*0072*/ 	.short	0x0018
        /*0074*/ 	.byte	0x00, 0xf0, 0x11, 0x00


	//----- nvinfo : EIATTR_KPARAM_INFO
	.align		4
.L_27:
        /*0078*/ 	.byte	0x04, 0x17
        /*007a*/ 	.short	(.L_29 - .L_28)
.L_28:
        /*007c*/ 	.word	0x00000000
        /*0080*/ 	.short	0x0003
        /*0082*/ 	.short	0x0014
        /*0084*/ 	.byte	0x00, 0xf0, 0x11, 0x00


	//----- nvinfo : EIATTR_KPARAM_INFO
	.align		4
.L_29:
        /*0088*/ 	.byte	0x04, 0x17
        /*008a*/ 	.short	(.L_31 - .L_30)
.L_30:
        /*008c*/ 	.word	0x00000000
        /*0090*/ 	.short	0x0002
        /*0092*/ 	.short	0x0010
        /*0094*/ 	.byte	0x00, 0xf0, 0x11, 0x00


	//----- nvinfo : EIATTR_KPARAM_INFO
	.align		4
.L_31:
        /*0098*/ 	.byte	0x04, 0x17
        /*009a*/ 	.short	(.L_33 - .L_32)
.L_32:
        /*009c*/ 	.word	0x00000000
        /*00a0*/ 	.short	0x0001
        /*00a2*/ 	.short	0x0008
        /*00a4*/ 	.byte	0x00, 0xf5, 0x21, 0x00


	//----- nvinfo : EIATTR_KPARAM_INFO
	.align		4
.L_33:
        /*00a8*/ 	.byte	0x04, 0x17
        /*00aa*/ 	.short	(.L_35 - .L_34)
.L_34:
        /*00ac*/ 	.word	0x00000000
        /*00b0*/ 	.short	0x0000
        /*00b2*/ 	.short	0x0000
        /*00b4*/ 	.byte	0x00, 0xf0, 0x21, 0x00


	//----- nvinfo : EIATTR_SPARSE_MMA_MASK
	.align		4
.L_35:
        /*00b8*/ 	.byte	0x03, 0x50
        /*00ba*/ 	.short	0x0000


	//----- nvinfo : EIATTR_MAXREG_COUNT
	.align		4
        /*00bc*/ 	.byte	0x03, 0x1b
        /*00be*/ 	.short	0x00ff


	//----- nvinfo : EIATTR_NUM_BARRIERS
	.align		4
        /*00c0*/ 	.byte	0x02, 0x4c
        /*00c2*/ 	.byte	0x01
	.zero		1


	//----- nvinfo : EIATTR_MERCURY_ISA_VERSION
	.align		4
        /*00c4*/ 	.byte	0x03, 0x5f
        /*00c6*/ 	.short	0x0101


	//----- nvinfo : EIATTR_VRC_CTA_INIT_COUNT
	.align		4
        /*00c8*/ 	.byte	0x02, 0x4a
	.zero		1
	.zero		1


	//----- nvinfo : EIATTR_EXIT_INSTR_OFFSETS
	.align		4
        /*00cc*/ 	.byte	0x04, 0x1c
        /*00ce*/ 	.short	(.L_37 - .L_36)


	//   ....[0]....
.L_36:
        /*00d0*/ 	.word	0x00000500


	//   ....[1]....
        /*00d4*/ 	.word	0x00000550


	//   ....[2]....
        /*00d8*/ 	.word	0x000005f0


	//----- nvinfo : EIATTR_CBANK_PARAM_SIZE
	.align		4
.L_37:
        /*00dc*/ 	.byte	0x03, 0x19
        /*00de*/ 	.short	0x0040


	//----- nvinfo : EIATTR_PARAM_CBANK
	.align		4
        /*00e0*/ 	.byte	0x04, 0x0a
        /*00e2*/ 	.short	(.L_39 - .L_38)
	.align		4
.L_38:
        /*00e4*/ 	.word	index@(.nv.constant0.NearestNeighborDispKernel)
        /*00e8*/ 	.short	0x0380
        /*00ea*/ 	.short	0x0040


	//----- nvinfo : EIATTR_SW_WAR
	.align		4
.L_39:
        /*00ec*/ 	.byte	0x04, 0x36
        /*00ee*/ 	.short	(.L_41 - .L_40)
.L_40:
        /*00f0*/ 	.word	0x00000008
.L_41:


//--------------------- .nv.info.NearestNeighborFlowKernel --------------------------
	.section	.nv.info.NearestNeighborFlowKernel,"",@"SHT_CUDA_INFO"
	.sectionflags	@""
	.align	4


	//----- nvinfo : EIATTR_CUDA_API_VERSION
	.align		4
        /*0000*/ 	.byte	0x04, 0x37
        /*0002*/ 	.short	(.L_43 - .L_42)
.L_42:
        /*0004*/ 	.word	0x00000082


	//----- nvinfo : EIATTR_KPARAM_INFO
	.align		4
.L_43:
        /*0008*/ 	.byte	0x04, 0x17
        /*000a*/ 	.short	(.L_45 - .L_44)
.L_44:
        /*000c*/ 	.word	0x00000000
        /*0010*/ 	.short	0x000a
        /*0012*/ 	.short	0x003c
        /*0014*/ 	.byte	0x00, 0xf0, 0x11, 0x00


	//----- nvinfo : EIATTR_KPARAM_INFO
	.align		4
.L_45:
        /*0018*/ 	.byte	0x04, 0x17
        /*001a*/ 	.short	(.L_47 - .L_46)
.L_46:
        /*001c*/ 	.word	0x00000000
        /*0020*/ 	.short	0x0009
        /*0022*/ 	.short	0x0038
        /*0024*/ 	.byte	0x00, 0xf0, 0x11, 0x00


	//----- nvinfo : EIATTR_KPARAM_INFO
	.align		4
.L_47:
        /*0028*/ 	.byte	0x04, 0x17
        /*002a*/ 	.short	(.L_49 - .L_48)
.L_48:
        /*002c*/ 	.word	0x00000000
        /*0030*/ 	.short	0x0008
        /*0032*/ 	.short	0x0034
        /*0034*/ 	.byte	0x00, 0xf0, 0x11, 0x00


	//----- nvinfo : EIATTR_KPARAM_INFO
	.align		4
.L_49:
        /*0038*/ 	.byte	0x04, 0x17
        /*003a*/ 	.short	(.L_51 - .L_50)
.L_50:
        /*003c*/ 	.word	0x00000000
        /*0040*/ 	.short	0x0007
        /*0042*/ 	.short	0x0030
        /*0044*/ 	.byte	0x00, 0xf0, 0x11, 0x00


	//----- nvinfo : EIATTR_KPARAM_INFO
	.align		4
.L_51:
        /*0048*/ 	.byte	0x04, 0x17
        /*004a*/ 	.short	(.L_53 - .L_52)
.L_52:
        /*004c*/ 	.word	0x00000000
        /*0050*/ 	.short	0x0006
        /*0052*/ 	.short	0x0028
        /*0054*/ 	.byte	0x00, 0xf5, 0x21, 0x00


	//----- nvinfo : EIATTR_KPARAM_INFO
	.align		4
.L_53:
        /*0058*/ 	.byte	0x04, 0x17
        /*005a*/ 	.short	(.L_55 - .L_54)
.L_54:
        /*005c*/ 	.word	0x00000000
        /*0060*/ 	.short	0x0005
        /*0062*/ 	.short	0x0020
        /*0064*/ 	.byte	0x00, 0xf0, 0x21, 0x00


	//----- nvinfo : EIATTR_KPARAM_INFO
	.align		4
.L_55:
        /*0068*/ 	.byte	0x04, 0x17
        /*006a*/ 	.short	(.L_57 - .L_56)
.L_56:
        /*006c*/ 	.word	0x00000000
        /*0070*/ 	.short	0x0004
        /*0072*/ 	.short	0x0018
        /*0074*/ 	.byte	0x00, 0xf0, 0x11, 0x00


	//----- nvinfo : EIATTR_KPARAM_INFO
	.align		4
.L_57:
        /*0078*/ 	.byte	0x04, 0x17
        /*007a*/ 	.short	(.L_59 - .L_58)
.L_58:
        /*007c*/ 	.word	0x00000000
        /*0080*/ 	.short	0x0003
        /*0082*/ 	.short	0x0014
        /*0084*/ 	.byte	0x00, 0xf0, 0x11, 0x00


	//----- nvinfo : EIATTR_KPARAM_INFO
	.align		4
.L_59:
        /*0088*/ 	.byte	0x04, 0x17
        /*008a*/ 	.short	(.L_61 - .L_60)
.L_60:
        /*008c*/ 	.word	0x00000000
        /*0090*/ 	.short	0x0002
        /*0092*/ 	.short	0x0010
        /*0094*/ 	.byte	0x00, 0xf0, 0x11, 0x00


	//----- nvinfo : EIATTR_KPARAM_INFO
	.align		4
.L_61:
        /*0098*/ 	.byte	0x04, 0x17
        /*009a*/ 	.short	(.L_63 - .L_62)
.L_62:
        /*009c*/ 	.word	0x00000000
        /*00a0*/ 	.short	0x0001
        /*00a2*/ 	.short	0x0008
        /*00a4*/ 	.byte	0x00, 0xf5, 0x21, 0x00


	//----- nvinfo : EIATTR_KPARAM_INFO
	.align		4
.L_63:
        /*00a8*/ 	.byte	0x04, 0x17
        /*00aa*/ 	.short	(.L_65 - .L_64)
.L_64:
        /*00ac*/ 	.word	0x00000000
        /*00b0*/ 	.short	0x0000
        /*00b2*/ 	.short	0x0000
        /*00b4*/ 	.byte	0x00, 0xf0, 0x21, 0x00


	//----- nvinfo : EIATTR_SPARSE_MMA_MASK
	.align		4
.L_65:
        /*00b8*/ 	.byte	0x03, 0x50
        /*00ba*/ 	.short	0x0000


	//----- nvinfo : EIATTR_MAXREG_COUNT
	.align		4
        /*00bc*/ 	.byte	0x03, 0x1b
        /*00be*/ 	.short	0x00ff


	//----- nvinfo : EIATTR_NUM_BARRIERS
	.align		4
        /*00c0*/ 	.byte	0x02, 0x4c
        /*00c2*/ 	.byte	0x01
	.zero		1


	//----- nvinfo : EIATTR_MERCURY_ISA_VERSION
	.align		4
        /*00c4*/ 	.byte	0x03, 0x5f
        /*00c6*/ 	.short	0x0101


	//----- nvinfo : EIATTR_VRC_CTA_INIT_COUNT
	.align		4
        /*00c8*/ 	.byte	0x02, 0x4a
	.zero		1
	.zero		1


	//----- nvinfo : EIATTR_EXIT_INSTR_OFFSETS
	.align		4
        /*00cc*/ 	.byte	0x04, 0x1c
        /*00ce*/ 	.short	(.L_67 - .L_66)


	//   ....[0]....
.L_66:
        /*00d0*/ 	.word	0x000005c0


	//   ....[1]....
        /*00d4*/ 	.word	0x00000650


	//   ....[2]....
        /*00d8*/ 	.word	0x000006e0


	//----- nvinfo : EIATTR_CRS_STACK_SIZE
	.align		4
.L_67:
        /*00dc*/ 	.byte	0x04, 0x1e
        /*00de*/ 	.short	(.L_69 - .L_68)
.L_68:
        /*00e0*/ 	.word	0x00000000


	//----- nvinfo : EIATTR_CBANK_PARAM_SIZE
	.align		4
.L_69:
        /*00e4*/ 	.byte	0x03, 0x19
        /*00e6*/ 	.short	0x0040


	//----- nvinfo : EIATTR_PARAM_CBANK
	.align		4
        /*00e8*/ 	.byte	0x04, 0x0a
        /*00ea*/ 	.short	(.L_71 - .L_70)
	.align		4
.L_70:
        /*00ec*/ 	.word	index@(.nv.constant0.NearestNeighborFlowKernel)
        /*00f0*/ 	.short	0x0380
        /*00f2*/ 	.short	0x0040


	//----- nvinfo : EIATTR_SW_WAR
	.align		4
.L_71:
        /*00f4*/ 	.byte	0x04, 0x36
        /*00f6*/ 	.short	(.L_73 - .L_72)
.L_72:
        /*00f8*/ 	.word	0x00000008
.L_73:


//--------------------- .nv.callgraph             --------------------------
	.section	.nv.callgraph,"",@"SHT_CUDA_CALLGRAPH"
	.align	4
	.sectionentsize	8
	.align		4
        /*0000*/ 	.word	0x00000000
	.align		4
        /*0004*/ 	.word	0xffffffff
	.align		4
        /*0008*/ 	.word	0x00000000
	.align		4
        /*000c*/ 	.word	0xfffffffe
	.align		4
        /*0010*/ 	.word	0x00000000
	.align		4
        /*0014*/ 	.word	0xfffffffd
	.align		4
        /*0018*/ 	.word	0x00000000
	.align		4
        /*001c*/ 	.word	0xfffffffc


//--------------------- .text.NearestNeighborDispKernel --------------------------
	.section	.text.NearestNeighborDispKernel,"ax",@progbits
	.align	128
        .global         NearestNeighborDispKernel
        .type           NearestNeighborDispKernel,@function
        .size           NearestNeighborDispKernel,(.L_x_4 - NearestNeighborDispKernel)
        .other          NearestNeighborDispKernel,@"STO_CUDA_ENTRY STV_DEFAULT"
NearestNeighborDispKernel:
.text.NearestNeighborDispKernel:
[----:B------:R-:W-:Y:S01]  /*0000*/  LDC R1, c[0x0][0x37c] ;  /* 0x0000df00ff017b82 */ /* 0x000fe20000000800 */
[----:B------:R-:W0:Y:S01]  /*0010*/  LDCU UR8, c[0x0][0x3bc] ;  /* 0x00007780ff0877ac */ /* 0x000e220008000800 */
[----:B------:R-:W1:Y:S01]  /*0020*/  S2R R3, SR_CTAID.Y ;  /* 0x0000000000037919 */ /* 0x000e620000002600 */
[----:B------:R-:W2:Y:S01]  /*0030*/  LDCU UR4, c[0x0][0x360] ;  /* 0x00006c00ff0477ac */ /* 0x000ea20008000800 */
[----:B------:R-:W1:Y:S01]  /*0040*/  S2R R4, SR_TID.Y ;  /* 0x0000000000047919 */ /* 0x000e620000002200 */
[----:B------:R-:W1:Y:S01]  /*0050*/  LDCU UR5, c[0x0][0x364] ;  /* 0x00006c80ff0577ac */ /* 0x000e620008000800 */
[----:B------:R-:W2:Y:S01]  /*0060*/  S2R R9, SR_CTAID.X ;  /* 0x0000000000097919 */ /* 0x000ea20000002500 */
[----:B------:R-:W3:Y:S01]  /*0070*/  LDCU.64 UR6, c[0x0][0x358] ;  /* 0x00006b00ff0677ac */ /* 0x000ee20008000a00 */
[----:B------:R-:W2:Y:S01]  /*0080*/  S2R R2, SR_TID.X ;  /* 0x0000000000027919 */ /* 0x000ea20000002100 */
[----:B0-----:R-:W0:Y:S08]  /*0090*/  I2F.U32.RP R0, UR8 ;  /* 0x0000000800007d06 */ /* 0x001e300008209000 */
[----:B0-----:R-:W0:Y:S01]  /*00a0*/  MUFU.RCP R0, R0 ;  /* 0x0000000000007308 */ /* 0x001e220000001000 */
[----:B-1----:R-:W-:-:S02]  /*00b0*/  IMAD R3, R3, UR5, R4 ;  /* 0x0000000503037c24 */ /* 0x002fc4000f8e0204 */
[----:B0-----:R-:W-:Y:S02]  /*00c0*/  VIADD R6, R0, 0xffffffe ;  /* 0x0ffffffe00067836 */ /* 0x001fe40000000000 */
[----:B--2---:R-:W-:Y:S01]  /*00d0*/  IMAD R0, R9, UR4, R2 ;  /* 0x0000000409007c24 */ /* 0x004fe2000f8e0202 */
[----:B------:R-:W0:Y:S02]  /*00e0*/  LDCU.64 UR4, c[0x0][0x388] ;  /* 0x00007100ff0477ac */ /* 0x000e240008000a00 */
[----:B------:R1:W2:Y:S02]  /*00f0*/  F2I.FTZ.U32.TRUNC.NTZ R7, R6 ;  /* 0x0000000600077305 */ /* 0x0002a4000021f000 */
[----:B-1----:R-:W-:Y:S02]  /*0100*/  HFMA2 R6, -RZ, RZ, 0, 0 ;  /* 0x00000000ff067431 */ /* 0x002fe400000001ff */
[----:B--2---:R-:W-:Y:S01]  /*0110*/  IMAD.MOV R5, RZ, RZ, -R7 ;  /* 0x000000ffff057224 */ /* 0x004fe200078e0a07 */
[----:B0-----:R-:W-:-:S03]  /*0120*/  UISETP.NE.U32.AND UP0, UPT, UR4, URZ, UPT ;  /* 0x000000ff0400728c */ /* 0x001fc6000bf05070 */
[----:B------:R-:W-:Y:S01]  /*0130*/  IMAD R5, R5, UR8, RZ ;  /* 0x0000000805057c24 */ /* 0x000fe2000f8e02ff */
[----:B------:R-:W-:-:S03]  /*0140*/  UISETP.NE.AND.EX UP0, UPT, UR5, URZ, UPT, UP0 ;  /* 0x000000ff0500728c */ /* 0x000fc6000bf05300 */
[----:B------:R-:W-:-:S03]  /*0150*/  IMAD.HI.U32 R5, R7, R5, R6 ;  /* 0x0000000507057227 */ /* 0x000fc600078e0006 */
[----:B------:R-:W-:-:S03]  /*0160*/  PLOP3.LUT P1, PT, PT, PT, UP0, 0x80, 0x8 ;  /* 0x000000000008781c */ /* 0x000fc60003f2f008 */
[C---:B------:R-:W-:Y:S02]  /*0170*/  IMAD.HI.U32 R8, R5.reuse, R3, RZ ;  /* 0x0000000305087227 */ /* 0x040fe400078e00ff */
[----:B------:R-:W0:Y:S02]  /*0180*/  @UP0 LDCU UR10, c[0x0][0x398] ;  /* 0x00007300ff0a07ac */ /* 0x000e240008000800 */
[----:B------:R-:W-:Y:S01]  /*0190*/  IMAD.HI.U32 R6, R5, R0, RZ ;  /* 0x0000000005067227 */ /* 0x000fe200078e00ff */
[----:B------:R-:W1:Y:S03]  /*01a0*/  @!UP0 LDCU UR9, c[0x0][0x380] ;  /* 0x00007000ff0987ac */ /* 0x000e660008000800 */
[----:B------:R-:W-:Y:S02]  /*01b0*/  IMAD.MOV R10, RZ, RZ, -R8 ;  /* 0x000000ffff0a7224 */ /* 0x000fe400078e0a08 */
[----:B------:R-:W-:-:S02]  /*01c0*/  IMAD.MOV R7, RZ, RZ, -R6 ;  /* 0x000000ffff077224 */ /* 0x000fc400078e0a06 */
[----:B------:R-:W-:Y:S02]  /*01d0*/  IMAD R9, R10, UR8, R3 ;  /* 0x000000080a097c24 */ /* 0x000fe4000f8e0203 */
[----:B------:R-:W-:-:S03]  /*01e0*/  IMAD R7, R7, UR8, R0 ;  /* 0x0000000807077c24 */ /* 0x000fc6000f8e0200 */
[----:B------:R-:W-:Y:S02]  /*01f0*/  ISETP.GE.U32.AND P0, PT, R9, UR8, PT ;  /* 0x0000000809007c0c */ /* 0x000fe4000bf06070 */
[----:B------:R-:W-:-:S11]  /*0200*/  ISETP.GE.U32.AND P2, PT, R7, UR8, PT ;  /* 0x0000000807007c0c */ /* 0x000fd6000bf46070 */
[----:B------:R-:W-:Y:S01]  /*0210*/  @P0 IADD3 R9, PT, PT, R9, -UR8, RZ ;  /* 0x8000000809090c10 */ /* 0x000fe2000fffe0ff */
[----:B------:R-:W-:Y:S01]  /*0220*/  @P0 VIADD R8, R8, 0x1 ;  /* 0x0000000108080836 */ /* 0x000fe20000000000 */
[----:B------:R-:W-:Y:S01]  /*0230*/  @P2 IADD3 R6, PT, PT, R6, 0x1, RZ ;  /* 0x0000000106062810 */ /* 0x000fe20007ffe0ff */
[----:B------:R-:W-:Y:S01]  /*0240*/  @P2 VIADD R7, R7, -UR8 ;  /* 0x8000000807072c36 */ /* 0x000fe20008000000 */
[----:B------:R-:W-:Y:S02]  /*0250*/  ISETP.GE.U32.AND P4, PT, R9, UR8, PT ;  /* 0x0000000809007c0c */ /* 0x000fe4000bf86070 */
[----:B------:R-:W-:Y:S02]  /*0260*/  ISETP.NE.U32.AND P0, PT, RZ, UR8, PT ;  /* 0x00000008ff007c0c */ /* 0x000fe4000bf05070 */
[----:B------:R-:W-:Y:S02]  /*0270*/  ISETP.GE.U32.AND P3, PT, R7, UR8, PT ;  /* 0x0000000807007c0c */ /* 0x000fe4000bf66070 */
[----:B------:R-:W-:-:S07]  /*0280*/  LOP3.LUT R9, RZ, UR8, RZ, 0x33, !PT ;  /* 0x00000008ff097c12 */ /* 0x000fce000f8e33ff */
[----:B------:R-:W-:-:S04]  /*0290*/  @P4 VIADD R8, R8, 0x1 ;  /* 0x0000000108084836 */ /* 0x000fc80000000000 */
[----:B------:R-:W-:Y:S01]  /*02a0*/  @P3 VIADD R6, R6, 0x1 ;  /* 0x0000000106063836 */ /* 0x000fe20000000000 */
[----:B------:R-:W-:-:S04]  /*02b0*/  SEL R13, R9, R8, !P0 ;  /* 0x00000008090d7207 */ /* 0x000fc80004000000 */
[----:B------:R-:W-:Y:S01]  /*02c0*/  SEL R6, R9, R6, !P0 ;  /* 0x0000000609067207 */ /* 0x000fe20004000000 */
[----:B0-----:R-:W-:-:S03]  /*02d0*/  @P1 IMAD R7, R13, UR10, RZ ;  /* 0x0000000a0d071c24 */ /* 0x001fc6000f8e02ff */
[----:B------:R-:W-:-:S04]  /*02e0*/  SHF.L.U32 R12, R6, 0x1, RZ ;  /* 0x00000001060c7819 */ /* 0x000fc800000006ff */
[----:B------:R-:W-:Y:S02]  /*02f0*/  @P1 IADD3 R6, P2, P3, R7, UR4, R12 ;  /* 0x0000000407061c10 */ /* 0x000fe4000fb5e00c */
[----:B-1----:R0:W5:Y:S02]  /*0300*/  @!P1 SULD.D.BA.2D.U16.STRONG.SM R12, [R12], UR9 ;  /* 0x68ff09000c0c9f99 */ /* 0x00216400081ea500 */
[----:B------:R-:W-:-:S05]  /*0310*/  @P1 IADD3.X R7, PT, PT, RZ, UR5, RZ, P2, P3 ;  /* 0x00000005ff071c10 */ /* 0x000fca00097e64ff */
[----:B---3--:R-:W2:Y:S01]  /*0320*/  @P1 LDG.E.U16 R6, desc[UR6][R6.64] ;  /* 0x0000000606061981 */ /* 0x008ea2000c1e1500 */
[----:B------:R-:W-:-:S04]  /*0330*/  IMAD.HI.U32 R10, R5, R4, RZ ;  /* 0x00000004050a7227 */ /* 0x000fc800078e00ff */
[----:B------:R-:W-:-:S04]  /*0340*/  IMAD.HI.U32 R8, R5, R2, RZ ;  /* 0x0000000205087227 */ /* 0x000fc800078e00ff */
[----:B------:R-:W-:Y:S02]  /*0350*/  IMAD.MOV R11, RZ, RZ, -R10 ;  /* 0x000000ffff0b7224 */ /* 0x000fe400078e0a0a */
[----:B------:R-:W-:Y:S02]  /*0360*/  IMAD.MOV R5, RZ, RZ, -R8 ;  /* 0x000000ffff057224 */ /* 0x000fe400078e0a08 */
[----:B------:R-:W-:Y:S02]  /*0370*/  IMAD R4, R11, UR8, R4 ;  /* 0x000000080b047c24 */ /* 0x000fe4000f8e0204 */
[----:B------:R-:W-:-:S03]  /*0380*/  IMAD R2, R5, UR8, R2 ;  /* 0x0000000805027c24 */ /* 0x000fc6000f8e0202 */
[----:B------:R-:W-:Y:S02]  /*0390*/  ISETP.GE.U32.AND P4, PT, R4, UR8, PT ;  /* 0x0000000804007c0c */ /* 0x000fe4000bf86070 */
[----:B------:R-:W-:Y:S01]  /*03a0*/  ISETP.GE.U32.AND P2, PT, R2, UR8, PT ;  /* 0x0000000802007c0c */ /* 0x000fe2000bf46070 */
[----:B------:R-:W1:Y:S10]  /*03b0*/  S2UR UR5, SR_CgaCtaId ;  /* 0x00000000000579c3 */ /* 0x000e740000008800 */
[----:B------:R-:W-:-:S02]  /*03c0*/  @P4 IADD3 R4, PT, PT, R4, -UR8, RZ ;  /* 0x8000000804044c10 */ /* 0x000fc4000fffe0ff */
[----:B------:R-:W-:Y:S02]  /*03d0*/  @P2 VIADD R2, R2, -UR8 ;  /* 0x8000000802022c36 */ /* 0x000fe40008000000 */
[----:B------:R-:W-:-:S03]  /*03e0*/  ISETP.GE.U32.AND P5, PT, R4, UR8, PT ;  /* 0x0000000804007c0c */ /* 0x000fc6000bfa6070 */
[----:B------:R-:W-:Y:S01]  /*03f0*/  ISETP.GE.U32.AND P3, PT, R2, UR8, PT ;  /* 0x0000000802007c0c */ /* 0x000fe2000bf66070 */
[----:B------:R-:W-:Y:S01]  /*0400*/  @P4 VIADD R10, R10, 0x1 ;  /* 0x000000010a0a4836 */ /* 0x000fe20000000000 */
[----:B------:R-:W-:Y:S01]  /*0410*/  @P2 IADD3 R8, PT, PT, R8, 0x1, RZ ;  /* 0x0000000108082810 */ /* 0x000fe20007ffe0ff */
[----:B------:R-:W-:Y:S01]  /*0420*/  UMOV UR4, 0x400 ;  /* 0x0000040000047882 */ /* 0x000fe20000000000 */
[----:B0-----:R-:W0:Y:S06]  /*0430*/  LDCU.64 UR8, c[0x0][0x3b0] ;  /* 0x00007600ff0877ac */ /* 0x001e2c0008000a00 */
[----:B------:R-:W-:Y:S01]  /*0440*/  @P5 VIADD R10, R10, 0x1 ;  /* 0x000000010a0a5836 */ /* 0x000fe20000000000 */
[----:B-1----:R-:W-:-:S02]  /*0450*/  ULEA UR4, UR5, UR4, 0x18 ;  /* 0x0000000405047291 */ /* 0x002fc4000f8ec0ff */
[----:B------:R-:W-:Y:S02]  /*0460*/  @P3 VIADD R8, R8, 0x1 ;  /* 0x0000000108083836 */ /* 0x000fe40000000000 */
[----:B------:R-:W-:-:S03]  /*0470*/  SEL R10, R9, R10, !P0 ;  /* 0x0000000a090a7207 */ /* 0x000fc60004000000 */
[----:B------:R-:W-:Y:S02]  /*0480*/  SEL R8, R9, R8, !P0 ;  /* 0x0000000809087207 */ /* 0x000fe40004000000 */
[----:B------:R-:W-:-:S04]  /*0490*/  LEA R5, R10, UR4, 0x5 ;  /* 0x000000040a057c11 */ /* 0x000fc8000f8e28ff */
[----:B------:R-:W-:Y:S02]  /*04a0*/  LEA R5, R8, R5, 0x1 ;  /* 0x0000000508057211 */ /* 0x000fe400078e08ff */
[----:B0-----:R-:W-:-:S04]  /*04b0*/  ISETP.GE.U32.AND P0, PT, R3, UR9, PT ;  /* 0x0000000903007c0c */ /* 0x001fc8000bf06070 */
[----:B------:R-:W-:Y:S01]  /*04c0*/  ISETP.GE.U32.OR P0, PT, R0, UR8, P0 ;  /* 0x0000000800007c0c */ /* 0x000fe20008706470 */
[----:B-----5:R0:W-:Y:S04]  /*04d0*/  @!P1 STS.U16 [R5], R12 ;  /* 0x0000000c05009388 */ /* 0x0201e80000000400 */
[----:B--2---:R0:W-:Y:S01]  /*04e0*/  @P1 STS.U16 [R5], R6 ;  /* 0x0000000605001388 */ /* 0x0041e20000000400 */
[----:B------:R-:W-:Y:S07]  /*04f0*/  BAR.SYNC.DEFER_BLOCKING 0x0 ;  /* 0x0000000000007b1d */ /* 0x000fee0000010000 */
[----:B------:R-:W-:Y:S05]  /*0500*/  @P0 EXIT ;  /* 0x000000000000094d */ /* 0x000fea0003800000 */
[----:B------:R-:W1:Y:S01]  /*0510*/  @!P1 LDS.U16 R4, [R5] ;  /* 0x0000000005049984 */ /* 0x000e620000000400 */
[----:B------:R-:W1:Y:S01]  /*0520*/  @!UP0 LDCU UR4, c[0x0][0x3a0] ;  /* 0x00007400ff0487ac */ /* 0x000e620008000800 */
[----:B------:R-:W-:-:S04]  /*0530*/  @!P1 IMAD.SHL.U32 R2, R0, 0x2, RZ ;  /* 0x0000000200029824 */ /* 0x000fc800078e00ff */
[----:B-1----:R1:W-:Y:S02]  /*0540*/  @!P1 SUST.D.BA.2D.U16.STRONG.SM [R2], R4, UR4 ;  /* 0x68ff040402009f9d */ /* 0x0023e4000810a500 */
[----:B-1----:R-:W-:Y:S05]  /*0550*/  @!P1 EXIT ;  /* 0x000000000000994d */ /* 0x002fea0003800000 */
[----:B0-----:R-:W0:Y:S01]  /*0560*/  LDS.U16 R5, [R5] ;  /* 0x0000000005057984 */ /* 0x001e220000000400 */
[----:B------:R-:W1:Y:S01]  /*0570*/  LDCU UR4, c[0x0][0x3b8] ;  /* 0x00007700ff0477ac */ /* 0x000e620008000800 */
[----:B------:R-:W-:Y:S01]  /*0580*/  SHF.L.U32 R2, R0, 0x1, RZ ;  /* 0x0000000100027819 */ /* 0x000fe200000006ff */
[----:B------:R-:W2:Y:S03]  /*0590*/  LDCU.64 UR8, c[0x0][0x3a8] ;  /* 0x00007500ff0877ac */ /* 0x000ea60008000a00 */
[----:B------:R-:W-:Y:S01]  /*05a0*/  SHF.R.S32.HI R0, RZ, 0x1f, R2 ;  /* 0x0000001fff007819 */ /* 0x000fe20000011402 */
[----:B-1----:R-:W-:-:S05]  /*05b0*/  IMAD R3, R3, UR4, RZ ;  /* 0x0000000403037c24 */ /* 0x002fca000f8e02ff */
[----:B--2---:R-:W-:-:S04]  /*05c0*/  IADD3 R2, P0, P1, R3, UR8, R2 ;  /* 0x0000000803027c10 */ /* 0x004fc8000f91e002 */
[----:B------:R-:W-:-:S05]  /*05d0*/  IADD3.X R3, PT, PT, RZ, UR9, R0, P0, P1 ;  /* 0x00000009ff037c10 */ /* 0x000fca00087e2400 */
[----:B0-----:R-:W-:Y:S01]  /*05e0*/  STG.E.U16 desc[UR6][R2.64], R5 ;  /* 0x0000000502007986 */ /* 0x001fe2000c101506 */
[----:B------:R-:W-:Y:S05]  /*05f0*/  EXIT ;  /* 0x000000000000794d */ /* 0x000fea0003800000 */
.L_x_0:
[----:B------:R-:W-:-:S00]  /*0600*/  BRA `(.L_x_0) ;  /* 0xfffffffc00fc7947 */ /* 0x000fc0000383ffff */
[----:B------:R-:W-:-:S00]  /*0610*/  NOP ;  /* 0x0000000000007918 */ /* 0x000fc00000000000 */
        /* <DEDUP_REMOVED lines=14> */
.L_x_4:


//--------------------- .text.NearestNeighborFlowKernel --------------------------
	.section	.text.NearestNeighborFlowKernel,"ax",@progbits
	.align	128
        .global         NearestNeighborFlowKernel
        .type           NearestNeighborFlowKernel,@function
        .size           NearestNeighborFlowKernel,(.L_x_5 - NearestNeighborFlowKernel)
        .other          NearestNeighborFlowKernel,@"STO_CUDA_ENTRY STV_DEFAULT"
NearestNeighborFlowKernel:
.text.NearestNeighborFlowKernel:
[----:B------:R-:W-:Y:S01]  /*0000*/  LDC R1, c[0x0][0x37c] ;  /* 0x0000df00ff017b82 */ /* 0x000fe20000000800 */
[----:B------:R-:W0:Y:S01]  /*0010*/  LDCU UR6, c[0x0][0x3bc] ;  /* 0x00007780ff0677ac */ /* 0x000e220008000800 */
[----:B------:R-:W1:Y:S06]  /*0020*/  S2R R5, SR_CTAID.X ;  /* 0x0000000000057919 */ /* 0x000e6c0000002500 */
[----:B------:R-:W2:Y:S01]  /*0030*/  S2UR UR5, SR_CgaCtaId ;  /* 0x00000000000579c3 */ /* 0x000ea20000008800 */
[----:B------:R-:W-:Y:S01]  /*0040*/  BSSY.RECONVERGENT B0, `(.L_x_1) ;  /* 0x0000052000007945 */ /* 0x000fe20003800200 */
[----:B------:R-:W1:Y:S01]  /*0050*/  LDCU UR4, c[0x0][0x360] ;  /* 0x00006c00ff0477ac */ /* 0x000e620008000800 */
[----:B------:R-:W1:Y:S01]  /*0060*/  S2R R6, SR_TID.X ;  /* 0x0000000000067919 */ /* 0x000e620000002100 */
[----:B------:R-:W3:Y:S01]  /*0070*/  S2R R8, SR_TID.Y ;  /* 0x0000000000087919 */ /* 0x000ee20000002200 */
[----:B0-----:R-:W0:Y:S01]  /*0080*/  I2F.U32.RP R0, UR6 ;  /* 0x0000000600007d06 */ /* 0x001e220008209000 */
[----:B------:R-:W-:-:S07]  /*0090*/  ISETP.NE.U32.AND P0, PT, RZ, UR6, PT ;  /* 0x00000006ff007c0c */ /* 0x000fce000bf05070 */
[----:B0-----:R-:W0:Y:S02]  /*00a0*/  MUFU.RCP R0, R0 ;  /* 0x0000000000007308 */ /* 0x001e240000001000 */
[----:B0-----:R-:W-:Y:S02]  /*00b0*/  VIADD R2, R0, 0xffffffe ;  /* 0x0ffffffe00027836 */ /* 0x001fe40000000000 */
[----:B-1----:R-:W-:Y:S01]  /*00c0*/  IMAD R0, R5, UR4, R6 ;  /* 0x0000000405007c24 */ /* 0x002fe2000f8e0206 */
[----:B------:R-:W0:Y:S03]  /*00d0*/  LDCU UR4, c[0x0][0x364] ;  /* 0x00006c80ff0477ac */ /* 0x000e260008000800 */
[----:B------:R1:W4:Y:S02]  /*00e0*/  F2I.FTZ.U32.TRUNC.NTZ R3, R2 ;  /* 0x0000000200037305 */ /* 0x000324000021f000 */
[----:B-1----:R-:W-:-:S02]  /*00f0*/  IMAD.MOV.U32 R2, RZ, RZ, RZ ;  /* 0x000000ffff027224 */ /* 0x002fc400078e00ff */
[----:B----4-:R-:W-:-:S04]  /*0100*/  IMAD.MOV R7, RZ, RZ, -R3 ;  /* 0x000000ffff077224 */ /* 0x010fc800078e0a03 */
[----:B------:R-:W-:-:S04]  /*0110*/  IMAD R7, R7, UR6, RZ ;  /* 0x0000000607077c24 */ /* 0x000fc8000f8e02ff */
[----:B------:R-:W-:Y:S02]  /*0120*/  IMAD.HI.U32 R4, R3, R7, R2 ;  /* 0x0000000703047227 */ /* 0x000fe400078e0002 */
[----:B------:R-:W0:Y:S04]  /*0130*/  S2R R3, SR_CTAID.Y ;  /* 0x0000000000037919 */ /* 0x000e280000002600 */
[----:B------:R-:W-:-:S04]  /*0140*/  IMAD.HI.U32 R5, R4, R0, RZ ;  /* 0x0000000004057227 */ /* 0x000fc800078e00ff */
[----:B---3--:R-:W-:Y:S01]  /*0150*/  IMAD.HI.U32 R11, R4, R8, RZ ;  /* 0x00000008040b7227 */ /* 0x008fe200078e00ff */
[----:B------:R-:W-:-:S03]  /*0160*/  IADD3 R7, PT, PT, -R5, RZ, RZ ;  /* 0x000000ff05077210 */ /* 0x000fc60007ffe1ff */
[----:B------:R-:W-:-:S04]  /*0170*/  IMAD.HI.U32 R9, R4, R6, RZ ;  /* 0x0000000604097227 */ /* 0x000fc800078e00ff */
[----:B------:R-:W-:Y:S02]  /*0180*/  IMAD R2, R7, UR6, R0 ;  /* 0x0000000607027c24 */ /* 0x000fe4000f8e0200 */
[----:B------:R-:W-:Y:S02]  /*0190*/  IMAD.MOV R7, RZ, RZ, -R11 ;  /* 0x000000ffff077224 */ /* 0x000fe400078e0a0b */
[----:B------:R-:W-:Y:S01]  /*01a0*/  IMAD.MOV R13, RZ, RZ, -R9 ;  /* 0x000000ffff0d7224 */ /* 0x000fe200078e0a09 */
[----:B------:R-:W-:Y:S01]  /*01b0*/  ISETP.GE.U32.AND P4, PT, R2, UR6, PT ;  /* 0x0000000602007c0c */ /* 0x000fe2000bf86070 */
[----:B------:R-:W-:Y:S02]  /*01c0*/  IMAD R7, R7, UR6, R8 ;  /* 0x0000000607077c24 */ /* 0x000fe4000f8e0208 */
[----:B------:R-:W-:-:S03]  /*01d0*/  IMAD R6, R13, UR6, R6 ;  /* 0x000000060d067c24 */ /* 0x000fc6000f8e0206 */
[----:B------:R-:W-:Y:S02]  /*01e0*/  ISETP.GE.U32.AND P3, PT, R7, UR6, PT ;  /* 0x0000000607007c0c */ /* 0x000fe4000bf66070 */
[----:B------:R-:W-:Y:S01]  /*01f0*/  ISETP.GE.U32.AND P2, PT, R6, UR6, PT ;  /* 0x0000000606007c0c */ /* 0x000fe2000bf46070 */
[----:B0-----:R-:W-:Y:S01]  /*0200*/  IMAD R3, R3, UR4, R8 ;  /* 0x0000000403037c24 */ /* 0x001fe2000f8e0208 */
[----:B------:R-:W-:-:S03]  /*0210*/  UMOV UR4, 0x400 ;  /* 0x0000040000047882 */ /* 0x000fc60000000000 */
[----:B------:R-:W-:Y:S01]  /*0220*/  @P4 IADD3 R2, PT, PT, R2, -UR6, RZ ;  /* 0x8000000602024c10 */ /* 0x000fe2000fffe0ff */
[----:B------:R-:W-:Y:S01]  /*0230*/  @P4 VIADD R5, R5, 0x1 ;  /* 0x0000000105054836 */ /* 0x000fe20000000000 */
[----:B--2---:R-:W-:Y:S02]  /*0240*/  ULEA UR4, UR5, UR4, 0x18 ;  /* 0x0000000405047291 */ /* 0x004fe4000f8ec0ff */
[----:B------:R-:W-:Y:S02]  /*0250*/  ISETP.GE.U32.AND P5, PT, R2, UR6, PT ;  /* 0x0000000602007c0c */ /* 0x000fe4000bfa6070 */
[----:B------:R-:W-:Y:S01]  /*0260*/  @P3 VIADD R7, R7, -UR6 ;  /* 0x8000000607073c36 */ /* 0x000fe20008000000 */
[----:B------:R-:W-:Y:S01]  /*0270*/  LOP3.LUT R2, RZ, UR6, RZ, 0x33, !PT ;  /* 0x00000006ff027c12 */ /* 0x000fe2000f8e33ff */
[----:B------:R-:W-:Y:S01]  /*0280*/  @P2 VIADD R9, R9, 0x1 ;  /* 0x0000000109092836 */ /* 0x000fe20000000000 */
[----:B------:R-:W-:Y:S02]  /*0290*/  @P2 IADD3 R6, PT, PT, R6, -UR6, RZ ;  /* 0x8000000606062c10 */ /* 0x000fe4000fffe0ff */
[----:B------:R-:W-:Y:S01]  /*02a0*/  ISETP.GE.U32.AND P1, PT, R7, UR6, PT ;  /* 0x0000000607007c0c */ /* 0x000fe2000bf26070 */
[----:B------:R-:W-:Y:S01]  /*02b0*/  IMAD.HI.U32 R7, R4, R3, RZ ;  /* 0x0000000304077227 */ /* 0x000fe200078e00ff */
[----:B------:R-:W-:-:S02]  /*02c0*/  ISETP.GE.U32.AND P4, PT, R6, UR6, PT ;  /* 0x0000000606007c0c */ /* 0x000fc4000bf86070 */
[----:B------:R-:W-:Y:S01]  /*02d0*/  @P3 IADD3 R11, PT, PT, R11, 0x1, RZ ;  /* 0x000000010b0b3810 */ /* 0x000fe20007ffe0ff */
[----:B------:R-:W-:Y:S02]  /*02e0*/  IMAD.MOV R4, RZ, RZ, -R7 ;  /* 0x000000ffff047224 */ /* 0x000fe400078e0a07 */
[----:B------:R-:W-:Y:S02]  /*02f0*/  @P5 VIADD R5, R5, 0x1 ;  /* 0x0000000105055836 */ /* 0x000fe40000000000 */
[----:B------:R-:W-:-:S03]  /*0300*/  IMAD R4, R4, UR6, R3 ;  /* 0x0000000604047c24 */ /* 0x000fc6000f8e0203 */
[----:B------:R-:W-:Y:S02]  /*0310*/  SEL R5, R2, R5, !P0 ;  /* 0x0000000502057207 */ /* 0x000fe40004000000 */
[----:B------:R-:W-:Y:S01]  /*0320*/  @P1 IADD3 R11, PT, PT, R11, 0x1, RZ ;  /* 0x000000010b0b1810 */ /* 0x000fe20007ffe0ff */
[----:B------:R-:W-:Y:S01]  /*0330*/  @P4 VIADD R9, R9, 0x1 ;  /* 0x0000000109094836 */ /* 0x000fe20000000000 */
[----:B------:R-:W-:Y:S01]  /*0340*/  ISETP.GE.U32.AND P3, PT, R4, UR6, PT ;  /* 0x0000000604007c0c */ /* 0x000fe2000bf66070 */
[----:B------:R-:W-:Y:S01]  /*0350*/  IMAD.MOV R13, RZ, RZ, -R5 ;  /* 0x000000ffff0d7224 */ /* 0x000fe200078e0a05 */
[C---:B------:R-:W-:Y:S02]  /*0360*/  SEL R11, R2.reuse, R11, !P0 ;  /* 0x0000000b020b7207 */ /* 0x040fe40004000000 */
[----:B------:R-:W-:Y:S01]  /*0370*/  SEL R9, R2, R9, !P0 ;  /* 0x0000000902097207 */ /* 0x000fe20004000000 */
[----:B------:R-:W-:-:S05]  /*0380*/  IMAD R6, R13, UR6, R0 ;  /* 0x000000060d067c24 */ /* 0x000fca000f8e0200 */
[----:B------:R-:W-:Y:S02]  /*0390*/  ISETP.NE.AND P1, PT, R6, RZ, PT ;  /* 0x000000ff0600720c */ /* 0x000fe40003f25270 */
[----:B------:R-:W-:Y:S01]  /*03a0*/  LEA R6, R11, UR4, 0x6 ;  /* 0x000000040b067c11 */ /* 0x000fe2000f8e30ff */
[----:B------:R-:W0:Y:S01]  /*03b0*/  LDCU.64 UR4, c[0x0][0x358] ;  /* 0x00006b00ff0477ac */ /* 0x000e220008000a00 */
[----:B------:R-:W-:Y:S01]  /*03c0*/  @P3 IADD3 R7, PT, PT, R7, 0x1, RZ ;  /* 0x0000000107073810 */ /* 0x000fe20007ffe0ff */
[----:B------:R-:W-:Y:S02]  /*03d0*/  @P3 VIADD R4, R4, -UR6 ;  /* 0x8000000604043c36 */ /* 0x000fe40008000000 */
[----:B------:R-:W-:-:S06]  /*03e0*/  IMAD R6, R9, 0x4, R6 ;  /* 0x0000000409067824 */ /* 0x000fcc00078e0206 */
[----:B------:R-:W-:Y:S05]  /*03f0*/  @P1 BRA `(.L_x_2) ;  /* 0x0000000000581947 */ /* 0x000fea0003800000 */
[C---:B------:R-:W-:Y:S02]  /*0400*/  ISETP.GE.U32.AND P1, PT, R4.reuse, UR6, PT ;  /* 0x0000000604007c0c */ /* 0x040fe4000bf26070 */
[----:B------:R-:W-:-:S11]  /*0410*/  IADD3 R9, PT, PT, R4, -UR6, RZ ;  /* 0x8000000604097c10 */ /* 0x000fd6000fffe0ff */
[----:B------:R-:W-:-:S05]  /*0420*/  @P1 VIADD R7, R7, 0x1 ;  /* 0x0000000107071836 */ /* 0x000fca0000000000 */
[----:B------:R-:W-:Y:S02]  /*0430*/  SEL R11, R2, R7, !P0 ;  /* 0x00000007020b7207 */ /* 0x000fe40004000000 */
[----:B------:R-:W-:-:S04]  /*0440*/  @P0 SEL R2, R9, R4, P1 ;  /* 0x0000000409020207 */ /* 0x000fc80000800000 */
[----:B------:R-:W-:-:S13]  /*0450*/  ISETP.NE.AND P0, PT, R2, RZ, PT ;  /* 0x000000ff0200720c */ /* 0x000fda0003f05270 */
[----:B------:R-:W-:Y:S05]  /*0460*/  @P0 BRA `(.L_x_2) ;  /* 0x00000000003c0947 */ /* 0x000fea0003800000 */
[----:B------:R-:W1:Y:S01]  /*0470*/  LDCU.64 UR8, c[0x0][0x388] ;  /* 0x00007100ff0877ac */ /* 0x000e620008000a00 */
[----:B------:R-:W-:Y:S01]  /*0480*/  IMAD.SHL.U32 R10, R5, 0x4, RZ ;  /* 0x00000004050a7824 */ /* 0x000fe200078e00ff */
[----:B-1----:R-:W-:-:S04]  /*0490*/  UISETP.NE.U32.AND UP0, UPT, UR8, URZ, UPT ;  /* 0x000000ff0800728c */ /* 0x002fc8000bf05070 */
[----:B------:R-:W-:-:S06]  /*04a0*/  UISETP.NE.AND.EX UP0, UPT, UR9, URZ, UPT, UP0 ;  /* 0x000000ff0900728c */ /* 0x000fcc000bf05300 */
[----:B------:R-:W-:-:S05]  /*04b0*/  PLOP3.LUT P2, PT, PT, PT, UP0, 0x80, 0x8 ;  /* 0x000000000008781c */ /* 0x000fca0003f4f008 */
[----:B------:R-:W1:Y:S01]  /*04c0*/  @UP0 LDCU UR10, c[0x0][0x394] ;  /* 0x00007280ff0a07ac */ /* 0x000e620008000800 */
[----:B------:R-:W2:Y:S07]  /*04d0*/  @!UP0 LDCU UR7, c[0x0][0x380] ;  /* 0x00007000ff0787ac */ /* 0x000eae0008000800 */
[----:B-1----:R-:W-:-:S05]  /*04e0*/  @P2 IMAD R7, R11, UR10, RZ ;  /* 0x0000000a0b072c24 */ /* 0x002fca000f8e02ff */
[----:B------:R-:W-:Y:S02]  /*04f0*/  @P2 IADD3 R4, P0, P1, R7, UR8, R10 ;  /* 0x0000000807042c10 */ /* 0x000fe4000f91e00a */
[----:B--2---:R-:W5:Y:S02]  /*0500*/  @!P2 SULD.D.BA.2D.STRONG.SM R10, [R10], UR7 ;  /* 0x68ff07000a0aaf99 */ /* 0x004f6400081ea900 */
[----:B------:R-:W-:-:S05]  /*0510*/  @P2 IADD3.X R5, PT, PT, RZ, UR9, RZ, P0, P1 ;  /* 0x00000009ff052c10 */ /* 0x000fca00087e24ff */
[----:B0-----:R-:W2:Y:S01]  /*0520*/  @P2 LDG.E R7, desc[UR4][R4.64] ;  /* 0x0000000404072981 */ /* 0x001ea2000c1e1900 */
[----:B-----5:R-:W-:-:S05]  /*0530*/  @!P2 IMAD.MOV.U32 R5, RZ, RZ, R10 ;  /* 0x000000ffff05a224 */ /* 0x020fca00078e000a */
[----:B------:R1:W-:Y:S04]  /*0540*/  @!P2 STS [R6], R5 ;  /* 0x000000050600a388 */ /* 0x0003e80000000800 */
[----:B--2---:R1:W-:Y:S02]  /*0550*/  @P2 STS [R6], R7 ;  /* 0x0000000706002388 */ /* 0x0043e40000000800 */
.L_x_2:
[----:B0-----:R-:W-:Y:S05]  /*0560*/  BSYNC.RECONVERGENT B0 ;  /* 0x0000000000007941 */ /* 0x001fea0003800200 */
.L_x_1:
[----:B------:R-:W0:Y:S01]  /*0570*/  LDCU UR7, c[0x0][0x3b8] ;  /* 0x00007700ff0777ac */ /* 0x000e220008000800 */
[----:B------:R-:W2:Y:S01]  /*0580*/  LDCU UR8, c[0x0][0x3b0] ;  /* 0x00007600ff0877ac */ /* 0x000ea20008000800 */
[----:B------:R-:W-:Y:S01]  /*0590*/  BAR.SYNC.DEFER_BLOCKING 0x0 ;  /* 0x0000000000007b1d */ /* 0x000fe20000010000 */
[----:B0-----:R-:W-:-:S04]  /*05a0*/  ISETP.GE.U32.AND P0, PT, R3, UR7, PT ;  /* 0x0000000703007c0c */ /* 0x001fc8000bf06070 */
[----:B--2---:R-:W-:-:S13]  /*05b0*/  ISETP.GE.U32.OR P0, PT, R0, UR8, P0 ;  /* 0x0000000800007c0c */ /* 0x004fda0008706470 */
[----:B------:R-:W-:Y:S05]  /*05c0*/  @P0 EXIT ;  /* 0x000000000000094d */ /* 0x000fea0003800000 */
[----:B------:R-:W0:Y:S02]  /*05d0*/  LDCU.64 UR6, c[0x0][0x3a8] ;  /* 0x00007500ff0677ac */ /* 0x000e240008000a00 */
[----:B0-----:R-:W-:-:S04]  /*05e0*/  UISETP.NE.U32.AND UP0, UPT, UR6, URZ, UPT ;  /* 0x000000ff0600728c */ /* 0x001fc8000bf05070 */
[----:B------:R-:W-:-:S06]  /*05f0*/  UISETP.NE.AND.EX UP0, UPT, UR7, URZ, UPT, UP0 ;  /* 0x000000ff0700728c */ /* 0x000fcc000bf05300 */
[----:B------:R-:W-:-:S05]  /*0600*/  PLOP3.LUT P0, PT, PT, PT, UP0, 0x80, 0x8 ;  /* 0x000000000008781c */ /* 0x000fca0003f0f008 */
[----:B------:R-:W0:Y:S08]  /*0610*/  @!UP0 LDCU UR8, c[0x0][0x3a0] ;  /* 0x00007400ff0887ac */ /* 0x000e300008000800 */
[----:B------:R-:W0:Y:S01]  /*0620*/  @!P0 LDS R4, [R6] ;  /* 0x0000000006048984 */ /* 0x000e220000000800 */
[----:B------:R-:W-:-:S04]  /*0630*/  @!P0 SHF.L.U32 R2, R0, 0x2, RZ ;  /* 0x0000000200028819 */ /* 0x000fc800000006ff */
[----:B0-----:R0:W-:Y:S02]  /*0640*/  @!P0 SUST.D.BA.2D.STRONG.SM [R2], R4, UR8 ;  /* 0x68ff080402008f9d */ /* 0x0011e4000810a900 */
[----:B0-----:R-:W-:Y:S05]  /*0650*/  @!P0 EXIT ;  /* 0x000000000000894d */ /* 0x001fea0003800000 */
[----:B-1----:R-:W0:Y:S01]  /*0660*/  LDS R5, [R6] ;  /* 0x0000000006057984 */ /* 0x002e220000000800 */
[----:B------:R-:W1:Y:S01]  /*0670*/  LDCU UR8, c[0x0][0x3b4] ;  /* 0x00007680ff0877ac */ /* 0x000e620008000800 */
[----:B------:R-:W-:-:S05]  /*0680*/  IMAD.SHL.U32 R2, R0, 0x4, RZ ;  /* 0x0000000400027824 */ /* 0x000fca00078e00ff */
[----:B------:R-:W-:Y:S01]  /*0690*/  SHF.R.S32.HI R0, RZ, 0x1f, R2 ;  /* 0x0000001fff007819 */ /* 0x000fe20000011402 */
[----:B-1----:R-:W-:-:S05]  /*06a0*/  IMAD R3, R3, UR8, RZ ;  /* 0x0000000803037c24 */ /* 0x002fca000f8e02ff */
[----:B------:R-:W-:-:S04]  /*06b0*/  IADD3 R2, P0, P1, R3, UR6, R2 ;  /* 0x0000000603027c10 */ /* 0x000fc8000f91e002 */
[----:B------:R-:W-:-:S05]  /*06c0*/  IADD3.X R3, PT, PT, RZ, UR7, R0, P0, P1 ;  /* 0x00000007ff037c10 */ /* 0x000fca00087e2400 */
[----:B0-----:R-:W-:Y:S01]  /*06d0*/  STG.E desc[UR4][R2.64], R5 ;  /* 0x0000000502007986 */ /* 0x001fe2000c101904 */
[----:B------:R-:W-:Y:S05]  /*06e0*/  EXIT ;  /* 0x000000000000794d */ /* 0x000fea0003800000 */
.L_x_3:
        /* <DEDUP_REMOVED lines=9> */
.L_x_5:


//--------------------- .nv.shared.NearestNeighborDispKernel --------------------------
	.section	.nv.shared.NearestNeighborDispKernel,"aw",@nobits
	.sectionflags	@""
	.align	2
.nv.shared.NearestNeighborDispKernel:
	.zero		1280


//--------------------- .nv.shared.reserved.0     --------------------------
	.section	.nv.shared.reserved.0,"aw",@nobits
	.weak		__nv_reservedSMEM_offset_0_alias
	.size		__nv_reservedSMEM_offset_0_alias, 0, 64
	.other		__nv_reservedSMEM_offset_0_alias,@"STO_CUDA_RESERVED_SHARED STV_DEFAULT"
__nv_reservedSMEM_offset_0_alias:
	.zero		0
	.zero		64


//--------------------- .nv.shared.NearestNeighborFlowKernel --------------------------
	.section	.nv.shared.NearestNeighborFlowKernel,"aw",@nobits
	.sectionflags	@""
	.align	4
.nv.shared.NearestNeighborFlowKernel:
	.zero		1536


//--------------------- .nv.constant0.NearestNeighborDispKernel --------------------------
	.section	.nv.constant0.NearestNeighborDispKernel,"a",@progbits
	.sectionflags	@""
	.align	4
.nv.constant0.NearestNeighborDispKernel:
	.zero		960


//--------------------- .nv.constant0.NearestNeighborFlowKernel --------------------------
	.section	.nv.constant0.NearestNeighborFlowKernel,"a",@progbits
	.sectionflags	@""
	.align	4
.nv.constant0.NearestNeighborFlowKernel:
	.zero		960


//--------------------- SYMBOLS --------------------------

	.type		.nv.reservedSmem.offset0,@object
	.size		.nv.reservedSmem.offset0,0x4
	.type		.nv.reservedSmem.cap,@object
	.size		.nv.reservedSmem.cap,0x4
